def matmul_kernel(
    a_ptr,
    b_ptr,
    c_ptr,
    M,
    N,
    K,
    stride_am,
    stride_ak,
    stride_bk,
    stride_bn,
    stride_cm,
    stride_cn,
    BLOCK_M: tl.constexpr,
    BLOCK_N: tl.constexpr,
    BLOCK_K: tl.constexpr,
    GROUP_M: tl.constexpr,
):
    pid = tl.program_id(axis=0)
    num_pid_m = tl.cdiv(M, BLOCK_M)
    num_pid_n = tl.cdiv(N, BLOCK_N)
    num_pid_in_group = GROUP_M * num_pid_n
    group_id = pid // num_pid_in_group
    first_pid_m = group_id * GROUP_M
    group_size_m = min(num_pid_m - first_pid_m, GROUP_M)
    pid_m = first_pid_m + ((pid % num_pid_in_group) % group_size_m)
    pid_n = (pid % num_pid_in_group) // group_size_m

    offs_am = (pid_m * BLOCK_M + tl.arange(0, BLOCK_M)) % M
    offs_bn = (pid_n * BLOCK_N + tl.arange(0, BLOCK_N)) % N
    offs_k = tl.arange(0, BLOCK_K)
    a_ptrs = a_ptr + offs_am[:, None] * stride_am + offs_k[None, :] * stride_ak
    b_ptrs = b_ptr + offs_k[:, None] * stride_bk + offs_bn[None, :] * stride_bn

    acc = tl.zeros((BLOCK_M, BLOCK_N), dtype=tl.float32)
    for kk in range(0, tl.cdiv(K, BLOCK_K)):
        a = tl.load(a_ptrs, mask=offs_k[None, :] < K - kk * BLOCK_K, other=0.0)
        b = tl.load(b_ptrs, mask=offs_k[:, None] < K - kk * BLOCK_K, other=0.0)
        acc = tl.dot(a, b, acc)
        a_ptrs += BLOCK_K * stride_ak
        b_ptrs += BLOCK_K * stride_bk

    c = acc.to(c_ptr.dtype.element_ty)
    offs_cm = pid_m * BLOCK_M + tl.arange(0, BLOCK_M)
    offs_cn = pid_n * BLOCK_N + tl.arange(0, BLOCK_N)
    c_ptrs = c_ptr + offs_cm[:, None] * stride_cm + offs_cn[None, :] * stride_cn
    mask = (offs_cm[:, None] < M) & (offs_cn[None, :] < N)
    tl.store(c_ptrs, c, mask=mask)

# config = {"BLOCK_K": 64, "BLOCK_M": 32, "BLOCK_N": 16, "GROUP_M": 8, "arch": "sm_80", "dtype": "fp16", "num_ctas": 1, "num_stages": 2, "num_warps": 8}
# arch = sm_80


// ===== COMPILED SASS (sm_80) =====

	.target	sm_80

	.elftype	@"ET_EXEC"


//--------------------- .note.nv.tkinfo           --------------------------
	.section	.note.nv.tkinfo,"",@"SHT_NOTE"
	.sectionflags	@"SHF_NOTE_NV_TKINFO"
	.tkinfo
        /*0018*/ 	.word	0x00000002
        /*0030*/ 	.string	""
        /*0030*/ 	.string	"ptxas"
        /*0030*/ 	.string	"Cuda compilation tools, release 13.0, V13.0.88"
        /*0030*/ 	.string	"Build cuda_13.0.r13.0/compiler.36424714_0"
        /*0030*/ 	.string	"-v  -suppress-debug-info  -lineinfo  -arch sm_80 "



//--------------------- .note.nv.cuinfo           --------------------------
	.section	.note.nv.cuinfo,"",@"SHT_NOTE"
	.sectionflags	@"SHF_NOTE_NV_CUINFO"
        /*0018*/ 	.short	0x0002
        /*001a*/ 	.short	0x0050
        /*001c*/ 	.short	0x0082
	.zero		2


//--------------------- .nv.info                  --------------------------
	.section	.nv.info,"",@"SHT_CUDA_INFO"
	.align	4


	//----- nvinfo : EIATTR_REGCOUNT
	.align		4
        /*0000*/ 	.byte	0x04, 0x2f
        /*0002*/ 	.short	(.L_1 - .L_0)
	.align		4
.L_0:
        /*0004*/ 	.word	index@(matmul_kernel)
        /*0008*/ 	.word	0x00000040


	//----- nvinfo : EIATTR_FRAME_SIZE
	.align		4
.L_1:
        /*000c*/ 	.byte	0x04, 0x11
        /*000e*/ 	.short	(.L_3 - .L_2)
	.align		4
.L_2:
        /*0010*/ 	.word	index@(matmul_kernel)
        /*0014*/ 	.word	0x00000000


	//----- nvinfo : EIATTR_MIN_STACK_SIZE
	.align		4
.L_3:
        /*0018*/ 	.byte	0x04, 0x12
        /*001a*/ 	.short	(.L_5 - .L_4)
	.align		4
.L_4:
        /*001c*/ 	.word	index@(matmul_kernel)
        /*0020*/ 	.word	0x00000000
.L_5:


//--------------------- .nv.info.matmul_kernel    --------------------------
	.section	.nv.info.matmul_kernel,"",@"SHT_CUDA_INFO"
	.sectionflags	@""
	.align	4


	//----- nvinfo : EIATTR_CUDA_API_VERSION
	.align		4
        /*0000*/ 	.byte	0x04, 0x37
        /*0002*/ 	.short	(.L_7 - .L_6)
.L_6:
        /*0004*/ 	.word	0x00000082


	//----- nvinfo : EIATTR_SW2861232_WAR
	.align		4
.L_7:
        /*0008*/ 	.byte	0x01, 0x35
	.zero		2


	//----- nvinfo : EIATTR_PARAM_CBANK
	.align		4
        /*000c*/ 	.byte	0x04, 0x0a
        /*000e*/ 	.short	(.L_9 - .L_8)
	.align		4
.L_8:
        /*0010*/ 	.word	index@(.nv.constant0.matmul_kernel)
        /*0014*/ 	.short	0x0160
        /*0016*/ 	.short	0x0050


	//----- nvinfo : EIATTR_CBANK_PARAM_SIZE
	.align		4
.L_9:
        /*0018*/ 	.byte	0x03, 0x19
        /*001a*/ 	.short	0x0050


	//----- nvinfo : EIATTR_KPARAM_INFO
	.align		4
        /*001c*/ 	.byte	0x04, 0x17
        /*001e*/ 	.short	(.L_11 - .L_10)
.L_10:
        /*0020*/ 	.word	0x00000000
        /*0024*/ 	.short	0x000d
        /*0026*/ 	.short	0x0048
        /*0028*/ 	.byte	0x00, 0xf4, 0x21, 0x00


	//----- nvinfo : EIATTR_KPARAM_INFO
	.align		4
.L_11:
        /*002c*/ 	.byte	0x04, 0x17
        /*002e*/ 	.short	(.L_13 - .L_12)
.L_12:
        /*0030*/ 	.word	0x00000000
        /*0034*/ 	.short	0x000c
        /*0036*/ 	.short	0x0040
        /*0038*/ 	.byte	0x00, 0xf4, 0x21, 0x00


	//----- nvinfo : EIATTR_KPARAM_INFO
	.align		4
.L_13:
        /*003c*/ 	.byte	0x04, 0x17
        /*003e*/ 	.short	(.L_15 - .L_14)
.L_14:
        /*0040*/ 	.word	0x00000000
        /*0044*/ 	.short	0x000b
        /*0046*/ 	.short	0x0038
        /*0048*/ 	.byte	0x00, 0xf0, 0x11, 0x00


	//----- nvinfo : EIATTR_KPARAM_INFO
	.align		4
.L_15:
        /*004c*/ 	.byte	0x04, 0x17
        /*004e*/ 	.short	(.L_17 - .L_16)
.L_16:
        /*0050*/ 	.word	0x00000000
        /*0054*/ 	.short	0x000a
        /*0056*/ 	.short	0x0034
        /*0058*/ 	.byte	0x00, 0xf0, 0x11, 0x00


	//----- nvinfo : EIATTR_KPARAM_INFO
	.align		4
.L_17:
        /*005c*/ 	.byte	0x04, 0x17
        /*005e*/ 	.short	(.L_19 - .L_18)
.L_18:
        /*0060*/ 	.word	0x00000000
        /*0064*/ 	.short	0x0009
        /*0066*/ 	.short	0x0030
        /*0068*/ 	.byte	0x00, 0xf0, 0x11, 0x00


	//----- nvinfo : EIATTR_KPARAM_INFO
	.align		4
.L_19:
        /*006c*/ 	.byte	0x04, 0x17
        /*006e*/ 	.short	(.L_21 - .L_20)
.L_20:
        /*0070*/ 	.word	0x00000000
        /*0074*/ 	.short	0x0008
        /*0076*/ 	.short	0x002c
        /*0078*/ 	.byte	0x00, 0xf0, 0x11, 0x00


	//----- nvinfo : EIATTR_KPARAM_INFO
	.align		4
.L_21:
        /*007c*/ 	.byte	0x04, 0x17
        /*007e*/ 	.short	(.L_23 - .L_22)
.L_22:
        /*0080*/ 	.word	0x00000000
        /*0084*/ 	.short	0x0007
        /*0086*/ 	.short	0x0028
        /*0088*/ 	.byte	0x00, 0xf0, 0x11, 0x00


	//----- nvinfo : EIATTR_KPARAM_INFO
	.align		4
.L_23:
        /*008c*/ 	.byte	0x04, 0x17
        /*008e*/ 	.short	(.L_25 - .L_24)
.L_24:
        /*0090*/ 	.word	0x00000000
        /*0094*/ 	.short	0x0006
        /*0096*/ 	.short	0x0024
        /*0098*/ 	.byte	0x00, 0xf0, 0x11, 0x00


	//----- nvinfo : EIATTR_KPARAM_INFO
	.align		4
.L_25:
        /*009c*/ 	.byte	0x04, 0x17
        /*009e*/ 	.short	(.L_27 - .L_26)
.L_26:
        /*00a0*/ 	.word	0x00000000
        /*00a4*/ 	.short	0x0005
        /*00a6*/ 	.short	0x0020
        /*00a8*/ 	.byte	0x00, 0xf0, 0x11, 0x00


	//----- nvinfo : EIATTR_KPARAM_INFO
	.align		4
.L_27:
        /*00ac*/ 	.byte	0x04, 0x17
        /*00ae*/ 	.short	(.L_29 - .L_28)
.L_28:
        /*00b0*/ 	.word	0x00000000
        /*00b4*/ 	.short	0x0004
        /*00b6*/ 	.short	0x001c
        /*00b8*/ 	.byte	0x00, 0xf0, 0x11, 0x00


	//----- nvinfo : EIATTR_KPARAM_INFO
	.align		4
.L_29:
        /*00bc*/ 	.byte	0x04, 0x17
        /*00be*/ 	.short	(.L_31 - .L_30)
.L_30:
        /*00c0*/ 	.word	0x00000000
        /*00c4*/ 	.short	0x0003
        /*00c6*/ 	.short	0x0018
        /*00c8*/ 	.byte	0x00, 0xf0, 0x11, 0x00


	//----- nvinfo : EIATTR_KPARAM_INFO
	.align		4
.L_31:
        /*00cc*/ 	.byte	0x04, 0x17
        /*00ce*/ 	.short	(.L_33 - .L_32)
.L_32:
        /*00d0*/ 	.word	0x00000000
        /*00d4*/ 	.short	0x0002
        /*00d6*/ 	.short	0x0010
        /*00d8*/ 	.byte	0x00, 0xf4, 0x21, 0x00


	//----- nvinfo : EIATTR_KPARAM_INFO
	.align		4
.L_33:
        /*00dc*/ 	.byte	0x04, 0x17
        /*00de*/ 	.short	(.L_35 - .L_34)
.L_34:
        /*00e0*/ 	.word	0x00000000
        /*00e4*/ 	.short	0x0001
        /*00e6*/ 	.short	0x0008
        /*00e8*/ 	.byte	0x00, 0xf4, 0x21, 0x00


	//----- nvinfo : EIATTR_KPARAM_INFO
	.align		4
.L_35:
        /*00ec*/ 	.byte	0x04, 0x17
        /*00ee*/ 	.short	(.L_37 - .L_36)
.L_36:
        /*00f0*/ 	.word	0x00000000
        /*00f4*/ 	.short	0x0000
        /*00f6*/ 	.short	0x0000
        /*00f8*/ 	.byte	0x00, 0xf4, 0x21, 0x00


	//----- nvinfo : EIATTR_MAXREG_COUNT
	.align		4
.L_37:
        /*00fc*/ 	.byte	0x03, 0x1b
        /*00fe*/ 	.short	0x00ff


	//----- nvinfo : EIATTR_NUM_BARRIERS
	.align		4
        /*0100*/ 	.byte	0x02, 0x4c
        /*0102*/ 	.byte	0x01
	.zero		1


	//----- nvinfo : EIATTR_MERCURY_ISA_VERSION
	.align		4
        /*0104*/ 	.byte	0x03, 0x5f
        /*0106*/ 	.short	0x0000


	//----- nvinfo : EIATTR_EXIT_INSTR_OFFSETS
	.align		4
        /*0108*/ 	.byte	0x04, 0x1c
        /*010a*/ 	.short	(.L_39 - .L_38)


	//   ....[0]....
.L_38:
        /*010c*/ 	.word	0x00001540


	//   ....[1]....
        /*0110*/ 	.word	0x000015a0


	//----- nvinfo : EIATTR_REQNTID
	.align		4
.L_39:
        /*0114*/ 	.byte	0x04, 0x10
        /*0116*/ 	.short	(.L_41 - .L_40)
.L_40:
        /*0118*/ 	.word	0x00000100
        /*011c*/ 	.word	0x00000001
        /*0120*/ 	.word	0x00000001
.L_41:


//--------------------- .nv.callgraph             --------------------------
	.section	.nv.callgraph,"",@"SHT_CUDA_CALLGRAPH"
	.align	4
	.sectionentsize	8
	.align		4
        /*0000*/ 	.word	0x00000000
	.align		4
        /*0004*/ 	.word	0xffffffff
	.align		4
        /*0008*/ 	.word	0x00000000
	.align		4
        /*000c*/ 	.word	0xfffffffe
	.align		4
        /*0010*/ 	.word	0x00000000
	.align		4
        /*0014*/ 	.word	0xfffffffd
	.align		4
        /*0018*/ 	.word	0x00000000
	.align		4
        /*001c*/ 	.word	0xfffffffc


//--------------------- .nv.rel.action            --------------------------
	.section	.nv.rel.action,"",@"SHT_CUDA_RELOCINFO"
	.align	8
	.sectionentsize	8
        /*0000*/ 	.byte	0x73, 0x00, 0x00, 0x00, 0x00, 0x00, 0x00, 0x00, 0x00, 0x00, 0x00, 0x11, 0x25, 0x00, 0x05, 0x36


//--------------------- .nv.constant0.matmul_kernel --------------------------
	.section	.nv.constant0.matmul_kernel,"a",@progbits
	.sectionflags	@""
	.align	4
.nv.constant0.matmul_kernel:
	.zero		432


//--------------------- .text.matmul_kernel       --------------------------
	.section	.text.matmul_kernel,"ax",@progbits
	.sectioninfo	@"SHI_REGISTERS=64"
	.align	128
        .global         matmul_kernel
        .type           matmul_kernel,@function
        .size           matmul_kernel,(.L_x_3 - matmul_kernel)
        .other          matmul_kernel,@"STO_CUDA_ENTRY STV_DEFAULT"
matmul_kernel:
.text.matmul_kernel:
[----:B------:R-:W-:Y:S02]  /*0000*/  IMAD.MOV.U32 R1, RZ, RZ, c[0x0][0x28] ;  /* 0x00000a00ff017624 */ /* 0x000fe400078e00ff */
[----:B------:R-:W-:Y:S01]  /*0010*/  IMAD.MOV.U32 R0, RZ, RZ, c[0x0][0x17c] ;  /* 0x00005f00ff007624 */ /* 0x000fe200078e00ff */
[----:B------:R-:W0:Y:S01]  /*0020*/  S2R R5, SR_CTAID.X ;  /* 0x0000000000057919 */ /* 0x000e220000002500 */
[----:B------:R-:W-:Y:S01]  /*0030*/  IMAD.MOV.U32 R44, RZ, RZ, c[0x0][0x180] ;  /* 0x00006000ff2c7624 */ /* 0x000fe200078e00ff */
[----:B------:R-:W-:Y:S02]  /*0040*/  ULDC.64 UR6, c[0x0][0x118] ;  /* 0x0000460000067ab9 */ /* 0x000fe40000000a00 */
[----:B------:R-:W-:Y:S02]  /*0050*/  IADD3 R0, R0, 0xf, RZ ;  /* 0x0000000f00007810 */ /* 0x000fe40007ffe0ff */
[----:B------:R-:W-:Y:S02]  /*0060*/  IADD3 R44, R44, 0x3f, RZ ;  /* 0x0000003f2c2c7810 */ /* 0x000fe40007ffe0ff */
[----:B------:R-:W-:-:S04]  /*0070*/  SHF.R.S32.HI R3, RZ, 0x1f, R0 ;  /* 0x0000001fff037819 */ /* 0x000fc80000011400 */
[----:B------:R-:W-:-:S04]  /*0080*/  LEA.HI R3, R3, R0, RZ, 0x4 ;  /* 0x0000000003037211 */ /* 0x000fc800078f20ff */
[----:B------:R-:W-:-:S05]  /*0090*/  SHF.R.S32.HI R3, RZ, 0x4, R3 ;  /* 0x00000004ff037819 */ /* 0x000fca0000011403 */
[----:B------:R-:W-:Y:S01]  /*00a0*/  IMAD.SHL.U32 R4, R3, 0x8, RZ ;  /* 0x0000000803047824 */ /* 0x000fe200078e00ff */
[----:B0-----:R-:W-:-:S04]  /*00b0*/  IABS R8, R5 ;  /* 0x0000000500087213 */ /* 0x001fc80000000000 */
[-C--:B------:R-:W-:Y:S02]  /*00c0*/  IABS R7, R4.reuse ;  /* 0x0000000400077213 */ /* 0x080fe40000000000 */
[----:B------:R-:W-:Y:S02]  /*00d0*/  IABS R10, R4 ;  /* 0x00000004000a7213 */ /* 0x000fe40000000000 */
[----:B------:R-:W0:Y:S08]  /*00e0*/  I2F.RP R0, R7 ;  /* 0x0000000700007306 */ /* 0x000e300000209400 */
[----:B0-----:R-:W0:Y:S02]  /*00f0*/  MUFU.RCP R0, R0 ;  /* 0x0000000000007308 */ /* 0x001e240000001000 */
[----:B0-----:R-:W-:Y:S01]  /*0100*/  IADD3 R2, R0, 0xffffffe, RZ ;  /* 0x0ffffffe00027810 */ /* 0x001fe20007ffe0ff */
[----:B------:R-:W-:-:S02]  /*0110*/  IMAD.MOV R0, RZ, RZ, -R10 ;  /* 0x000000ffff007224 */ /* 0x000fc400078e0a0a */
[----:B------:R-:W0:Y:S03]  /*0120*/  S2R R10, SR_TID.X ;  /* 0x00000000000a7919 */ /* 0x000e260000002100 */
[----:B------:R1:W2:Y:S02]  /*0130*/  F2I.FTZ.U32.TRUNC.NTZ R3, R2 ;  /* 0x0000000200037305 */ /* 0x0002a4000021f000 */
[----:B-1----:R-:W-:Y:S02]  /*0140*/  IMAD.MOV.U32 R2, RZ, RZ, RZ ;  /* 0x000000ffff027224 */ /* 0x002fe400078e00ff */
[----:B--2---:R-:W-:-:S04]  /*0150*/  IMAD.MOV R6, RZ, RZ, -R3 ;  /* 0x000000ffff067224 */ /* 0x004fc800078e0a03 */
[----:B------:R-:W-:Y:S02]  /*0160*/  IMAD R9, R6, R7, RZ ;  /* 0x0000000706097224 */ /* 0x000fe400078e02ff */
[----:B------:R-:W-:Y:S01]  /*0170*/  IMAD.MOV.U32 R6, RZ, RZ, R8 ;  /* 0x000000ffff067224 */ /* 0x000fe200078e0008 */
[C---:B0-----:R-:W-:Y:S01]  /*0180*/  LOP3.LUT R54, R10.reuse, 0x1f, RZ, 0xc0, !PT ;  /* 0x0000001f0a367812 */ /* 0x041fe200078ec0ff */
[----:B------:R-:W-:Y:S01]  /*0190*/  IMAD.HI.U32 R3, R3, R9, R2 ;  /* 0x0000000903037227 */ /* 0x000fe200078e0002 */
[----:B------:R-:W-:Y:S02]  /*01a0*/  SHF.R.U32.HI R53, RZ, 0x5, R10 ;  /* 0x00000005ff357819 */ /* 0x000fe4000001160a */
[----:B------:R-:W-:Y:S02]  /*01b0*/  LOP3.LUT R55, R10, 0xc0, RZ, 0xc0, !PT ;  /* 0x000000c00a377812 */ /* 0x000fe400078ec0ff */
[----:B------:R-:W-:Y:S01]  /*01c0*/  SGXT.U32 R53, R53, 0x3 ;  /* 0x000000033535781a */ /* 0x000fe20000000000 */
[----:B------:R-:W-:-:S04]  /*01d0*/  IMAD.HI.U32 R3, R3, R6, RZ ;  /* 0x0000000603037227 */ /* 0x000fc800078e00ff */
[----:B------:R-:W-:-:S05]  /*01e0*/  IMAD R0, R3, R0, R6 ;  /* 0x0000000003007224 */ /* 0x000fca00078e0206 */
[----:B------:R-:W-:-:S13]  /*01f0*/  ISETP.GT.U32.AND P1, PT, R7, R0, PT ;  /* 0x000000000700720c */ /* 0x000fda0003f24070 */
[----:B------:R-:W-:Y:S01]  /*0200*/  @!P1 IMAD.IADD R0, R0, 0x1, -R7 ;  /* 0x0000000100009824 */ /* 0x000fe200078e0a07 */
[----:B------:R-:W-:Y:S02]  /*0210*/  @!P1 IADD3 R3, R3, 0x1, RZ ;  /* 0x0000000103039810 */ /* 0x000fe40007ffe0ff */
[----:B------:R-:W-:Y:S02]  /*0220*/  ISETP.NE.AND P1, PT, R4, RZ, PT ;  /* 0x000000ff0400720c */ /* 0x000fe40003f25270 */
[----:B------:R-:W-:Y:S02]  /*0230*/  ISETP.GE.U32.AND P0, PT, R0, R7, PT ;  /* 0x000000070000720c */ /* 0x000fe40003f06070 */
[----:B------:R-:W-:-:S04]  /*0240*/  LOP3.LUT R0, R5, R4, RZ, 0x3c, !PT ;  /* 0x0000000405007212 */ /* 0x000fc800078e3cff */
[----:B------:R-:W-:Y:S01]  /*0250*/  ISETP.GE.AND P2, PT, R0, RZ, PT ;  /* 0x000000ff0000720c */ /* 0x000fe20003f46270 */
[----:B------:R-:W-:-:S05]  /*0260*/  IMAD.MOV.U32 R0, RZ, RZ, 0x1f ;  /* 0x0000001fff007424 */ /* 0x000fca00078e00ff */
[----:B------:R-:W-:Y:S02]  /*0270*/  IADD3 R0, R0, c[0x0][0x178], RZ ;  /* 0x00005e0000007a10 */ /* 0x000fe40007ffe0ff */
[----:B------:R-:W-:-:S05]  /*0280*/  @P0 IADD3 R3, R3, 0x1, RZ ;  /* 0x0000000103030810 */ /* 0x000fca0007ffe0ff */
[----:B------:R-:W-:Y:S01]  /*0290*/  IMAD.MOV.U32 R2, RZ, RZ, R3 ;  /* 0x000000ffff027224 */ /* 0x000fe200078e0003 */
[----:B------:R-:W-:-:S03]  /*02a0*/  SHF.R.S32.HI R3, RZ, 0x1f, R0 ;  /* 0x0000001fff037819 */ /* 0x000fc60000011400 */
[----:B------:R-:W-:Y:S01]  /*02b0*/  @!P2 IMAD.MOV R2, RZ, RZ, -R2 ;  /* 0x000000ffff02a224 */ /* 0x000fe200078e0a02 */
[----:B------:R-:W-:Y:S02]  /*02c0*/  @!P1 LOP3.LUT R2, RZ, R4, RZ, 0x33, !PT ;  /* 0x00000004ff029212 */ /* 0x000fe400078e33ff */
[----:B------:R-:W-:-:S03]  /*02d0*/  LEA.HI R3, R3, R0, RZ, 0x5 ;  /* 0x0000000003037211 */ /* 0x000fc600078f28ff */
[----:B------:R-:W-:Y:S02]  /*02e0*/  IMAD.SHL.U32 R6, R2, 0x8, RZ ;  /* 0x0000000802067824 */ /* 0x000fe400078e00ff */
[----:B------:R-:W-:-:S03]  /*02f0*/  IMAD.MOV R2, RZ, RZ, -R2 ;  /* 0x000000ffff027224 */ /* 0x000fc600078e0a02 */
[----:B------:R-:W-:Y:S01]  /*0300*/  LEA.HI.SX32 R3, R3, -R6, 0x1b ;  /* 0x8000000603037211 */ /* 0x000fe200078fdaff */
[----:B------:R-:W-:-:S03]  /*0310*/  IMAD R4, R4, R2, R5 ;  /* 0x0000000204047224 */ /* 0x000fc600078e0205 */
[----:B------:R-:W-:Y:S02]  /*0320*/  IMNMX R11, R3, 0x8, PT ;  /* 0x00000008030b7817 */ /* 0x000fe40003800200 */
[----:B------:R-:W-:Y:S02]  /*0330*/  IABS R9, R4 ;  /* 0x0000000400097213 */ /* 0x000fe40000000000 */
[----:B------:R-:W-:-:S04]  /*0340*/  IABS R7, R11 ;  /* 0x0000000b00077213 */ /* 0x000fc80000000000 */
[----:B------:R-:W0:Y:S08]  /*0350*/  I2F.RP R0, R7 ;  /* 0x0000000700007306 */ /* 0x000e300000209400 */
[----:B0-----:R-:W0:Y:S02]  /*0360*/  MUFU.RCP R0, R0 ;  /* 0x0000000000007308 */ /* 0x001e240000001000 */
[----:B0-----:R-:W-:-:S06]  /*0370*/  IADD3 R3, R0, 0xffffffe, RZ ;  /* 0x0ffffffe00037810 */ /* 0x001fcc0007ffe0ff */
[----:B------:R-:W0:Y:S02]  /*0380*/  F2I.FTZ.U32.TRUNC.NTZ R3, R3 ;  /* 0x0000000300037305 */ /* 0x000e24000021f000 */
[----:B0-----:R-:W-:-:S04]  /*0390*/  IMAD.MOV R8, RZ, RZ, -R3 ;  /* 0x000000ffff087224 */ /* 0x001fc800078e0a03 */
[----:B------:R-:W-:Y:S01]  /*03a0*/  IMAD.MOV.U32 R2, RZ, RZ, R8 ;  /* 0x000000ffff027224 */ /* 0x000fe200078e0008 */
[----:B------:R-:W-:-:S03]  /*03b0*/  IABS R8, R11 ;  /* 0x0000000b00087213 */ /* 0x000fc60000000000 */
[----:B------:R-:W-:Y:S02]  /*03c0*/  IMAD R5, R2, R7, RZ ;  /* 0x0000000702057224 */ /* 0x000fe400078e02ff */
[----:B------:R-:W-:Y:S02]  /*03d0*/  IMAD.MOV.U32 R2, RZ, RZ, RZ ;  /* 0x000000ffff027224 */ /* 0x000fe400078e00ff */
[----:B------:R-:W-:Y:S02]  /*03e0*/  IMAD.MOV R0, RZ, RZ, -R8 ;  /* 0x000000ffff007224 */ /* 0x000fe400078e0a08 */
[----:B------:R-:W-:-:S06]  /*03f0*/  IMAD.HI.U32 R2, R3, R5, R2 ;  /* 0x0000000503027227 */ /* 0x000fcc00078e0002 */
        /* <DEDUP_REMOVED lines=8> */
[----:B------:R-:W-:-:S07]  /*0480*/  ISETP.GE.AND P2, PT, R0, RZ, PT ;  /* 0x000000ff0000720c */ /* 0x000fce0003f46270 */
[----:B------:R-:W-:Y:S02]  /*0490*/  @P0 IADD3 R2, R2, 0x1, RZ ;  /* 0x0000000102020810 */ /* 0x000fe40007ffe0ff */
[----:B------:R-:W-:-:S04]  /*04a0*/  ISETP.GT.AND P0, PT, R44, 0x3f, PT ;  /* 0x0000003f2c00780c */ /* 0x000fc80003f04270 */
[----:B------:R-:W-:Y:S01]  /*04b0*/  @!P2 IMAD.MOV R2, RZ, RZ, -R2 ;  /* 0x000000ffff02a224 */ /* 0x000fe200078e0a02 */
[----:B------:R-:W-:-:S05]  /*04c0*/  @!P1 LOP3.LUT R2, RZ, R11, RZ, 0x33, !PT ;  /* 0x0000000bff029212 */ /* 0x000fca00078e33ff */
[----:B------:R-:W-:Y:S02]  /*04d0*/  IMAD.MOV R0, RZ, RZ, -R2 ;  /* 0x000000ffff007224 */ /* 0x000fe400078e0a02 */
[----:B------:R-:W-:Y:S02]  /*04e0*/  IMAD.SHL.U32 R8, R2, 0x10, RZ ;  /* 0x0000001002087824 */ /* 0x000fe400078e00ff */
[----:B------:R-:W-:Y:S02]  /*04f0*/  IMAD R0, R11, R0, R4 ;  /* 0x000000000b007224 */ /* 0x000fe400078e0204 */
[----:B------:R-:W-:Y:S02]  /*0500*/  @!P0 IMAD.SHL.U32 R9, R10, 0x20, RZ ;  /* 0x000000200a098824 */ /* 0x000fe400078e00ff */
[----:B------:R-:W-:Y:S02]  /*0510*/  IMAD.IADD R7, R6, 0x1, R0 ;  /* 0x0000000106077824 */ /* 0x000fe400078e0200 */
[----:B------:R-:W-:-:S02]  /*0520*/  @!P0 IMAD.MOV.U32 R20, RZ, RZ, RZ ;  /* 0x000000ffff148224 */ /* 0x000fc400078e00ff */
[----:B------:R-:W-:Y:S02]  /*0530*/  @!P0 IMAD.MOV.U32 R22, RZ, RZ, RZ ;  /* 0x000000ffff168224 */ /* 0x000fe400078e00ff */
[----:B------:R-:W-:Y:S01]  /*0540*/  IMAD R7, R7, 0x20, R54 ;  /* 0x0000002007077824 */ /* 0x000fe200078e0236 */
[----:B------:R-:W-:Y:S05]  /*0550*/  @!P0 BRA `(.L_x_0) ;  /* 0x00000e0000008947 */ /* 0x000fea0003800000 */
[----:B------:R-:W-:Y:S01]  /*0560*/  IABS R2, c[0x0][0x17c] ;  /* 0x00005f0000027a13 */ /* 0x000fe20000000000 */
[----:B------:R-:W-:Y:S01]  /*0570*/  ULDC UR4, c[0x0][0x180] ;  /* 0x0000600000047ab9 */ /* 0x000fe20000000800 */
[----:B------:R-:W-:Y:S02]  /*0580*/  IABS R0, c[0x0][0x178] ;  /* 0x00005e0000007a13 */ /* 0x000fe40000000000 */
[----:B------:R-:W0:Y:S01]  /*0590*/  I2F.RP R6, R2 ;  /* 0x0000000200067306 */ /* 0x000e220000209400 */
[----:B------:R-:W-:Y:S02]  /*05a0*/  SHF.R.S32.HI R3, RZ, 0x1f, R44 ;  /* 0x0000001fff037819 */ /* 0x000fe4000001142c */
[----:B------:R-:W-:-:S02]  /*05b0*/  IABS R17, R7 ;  /* 0x0000000700117213 */ /* 0x000fc40000000000 */
[----:B------:R-:W-:Y:S02]  /*05c0*/  LEA.HI R44, R3, R44, RZ, 0x6 ;  /* 0x0000002c032c7211 */ /* 0x000fe400078f30ff */
[C---:B------:R-:W-:Y:S01]  /*05d0*/  LOP3.LUT R45, R10.reuse, 0x3f, RZ, 0xc0, !PT ;  /* 0x0000003f0a2d7812 */ /* 0x040fe200078ec0ff */
[----:B------:R-:W1:Y:S01]  /*05e0*/  I2F.RP R9, R0 ;  /* 0x0000000000097306 */ /* 0x000e620000209400 */
[C---:B------:R-:W-:Y:S02]  /*05f0*/  LOP3.LUT R52, R53.reuse, 0x8, RZ, 0xfc, !PT ;  /* 0x0000000835347812 */ /* 0x040fe400078efcff */
[----:B------:R-:W-:Y:S01]  /*0600*/  LOP3.LUT R51, R53, 0x10, RZ, 0xfc, !PT ;  /* 0x0000001035337812 */ /* 0x000fe200078efcff */
[----:B------:R-:W-:Y:S01]  /*0610*/  IMAD R29, R45, c[0x0][0x18c], RZ ;  /* 0x000063002d1d7a24 */ /* 0x000fe200078e02ff */
[----:B------:R-:W-:Y:S01]  /*0620*/  LEA.HI R50, R10, 0x18, RZ, 0x1b ;  /* 0x000000180a327811 */ /* 0x000fe200078fd8ff */
[----:B------:R-:W-:Y:S01]  /*0630*/  IMAD R35, R52, c[0x0][0x188], RZ ;  /* 0x0000620034237a24 */ /* 0x000fe200078e02ff */
[C---:B------:R-:W-:Y:S01]  /*0640*/  LOP3.LUT R49, R53.reuse, 0x20, RZ, 0xfc, !PT ;  /* 0x0000002035317812 */ /* 0x040fe200078efcff */
[----:B0-----:R-:W0:Y:S01]  /*0650*/  MUFU.RCP R6, R6 ;  /* 0x0000000600067308 */ /* 0x001e220000001000 */
[C---:B------:R-:W-:Y:S01]  /*0660*/  LOP3.LUT R48, R53.reuse, 0x28, RZ, 0xfc, !PT ;  /* 0x0000002835307812 */ /* 0x040fe200078efcff */
[----:B------:R-:W-:Y:S01]  /*0670*/  IMAD R42, R50, c[0x0][0x188], RZ ;  /* 0x00006200322a7a24 */ /* 0x000fe200078e02ff */
[----:B------:R-:W-:Y:S01]  /*0680*/  LOP3.LUT R47, R53, 0x30, RZ, 0xfc, !PT ;  /* 0x00000030352f7812 */ /* 0x000fe200078efcff */
[----:B------:R-:W-:Y:S01]  /*0690*/  IMAD R33, R49, c[0x0][0x188], RZ ;  /* 0x0000620031217a24 */ /* 0x000fe200078e02ff */
[----:B------:R-:W-:Y:S01]  /*06a0*/  LEA.HI R46, R10, 0x38, RZ, 0x1b ;  /* 0x000000380a2e7811 */ /* 0x000fe200078fd8ff */
[----:B------:R-:W-:Y:S01]  /*06b0*/  IMAD R32, R48, c[0x0][0x188], RZ ;  /* 0x0000620030207a24 */ /* 0x000fe200078e02ff */
[----:B------:R-:W-:Y:S01]  /*06c0*/  SHF.R.S32.HI R44, RZ, 0x6, R44 ;  /* 0x00000006ff2c7819 */ /* 0x000fe2000001142c */
[----:B-1----:R-:W1:Y:S01]  /*06d0*/  MUFU.RCP R9, R9 ;  /* 0x0000000900097308 */ /* 0x002e620000001000 */
[----:B------:R-:W-:-:S02]  /*06e0*/  IMAD R34, R51, c[0x0][0x188], RZ ;  /* 0x0000620033227a24 */ /* 0x000fc400078e02ff */
[----:B------:R-:W-:Y:S01]  /*06f0*/  IMAD R43, R46, c[0x0][0x188], RZ ;  /* 0x000062002e2b7a24 */ /* 0x000fe200078e02ff */
[----:B0-----:R-:W-:Y:S02]  /*0700*/  IADD3 R4, R6, 0xffffffe, RZ ;  /* 0x0ffffffe06047810 */ /* 0x001fe40007ffe0ff */
[----:B------:R-:W-:Y:S02]  /*0710*/  LEA.HI R6, R55, R8, RZ, 0x1a ;  /* 0x0000000837067211 */ /* 0x000fe400078fd0ff */
[----:B------:R0:W2:Y:S02]  /*0720*/  F2I.FTZ.U32.TRUNC.NTZ R5, R4 ;  /* 0x0000000400057305 */ /* 0x0000a4000021f000 */
[----:B------:R-:W-:Y:S02]  /*0730*/  IADD3 R3, R6, 0xc, RZ ;  /* 0x0000000c06037810 */ /* 0x000fe40007ffe0ff */
[----:B-1----:R-:W-:Y:S02]  /*0740*/  IADD3 R12, R9, 0xffffffe, RZ ;  /* 0x0ffffffe090c7810 */ /* 0x002fe40007ffe0ff */
[----:B------:R-:W-:-:S02]  /*0750*/  ISETP.GE.AND P0, PT, R3, RZ, PT ;  /* 0x000000ff0300720c */ /* 0x000fc40003f06270 */
[----:B------:R1:W3:Y:S01]  /*0760*/  F2I.FTZ.U32.TRUNC.NTZ R13, R12 ;  /* 0x0000000c000d7305 */ /* 0x0002e2000021f000 */
[----:B0-----:R-:W-:Y:S01]  /*0770*/  IMAD.MOV.U32 R4, RZ, RZ, RZ ;  /* 0x000000ffff047224 */ /* 0x001fe200078e00ff */
[----:B------:R-:W-:Y:S02]  /*0780*/  IABS R9, R3 ;  /* 0x0000000300097213 */ /* 0x000fe40000000000 */
[C---:B------:R-:W-:Y:S02]  /*0790*/  IADD3 R18, R6.reuse, 0x4, RZ ;  /* 0x0000000406127810 */ /* 0x040fe40007ffe0ff */
[C---:B------:R-:W-:Y:S01]  /*07a0*/  IADD3 R14, R6.reuse, 0x8, RZ ;  /* 0x00000008060e7810 */ /* 0x040fe20007ffe0ff */
[----:B--2---:R-:W-:Y:S01]  /*07b0*/  IMAD.MOV R11, RZ, RZ, -R5 ;  /* 0x000000ffff0b7224 */ /* 0x004fe200078e0a05 */
[----:B------:R-:W-:Y:S01]  /*07c0*/  ISETP.GE.AND P1, PT, R6, RZ, PT ;  /* 0x000000ff0600720c */ /* 0x000fe20003f26270 */
[----:B-1----:R-:W-:Y:S01]  /*07d0*/  IMAD.MOV.U32 R12, RZ, RZ, RZ ;  /* 0x000000ffff0c7224 */ /* 0x002fe200078e00ff */
[----:B------:R-:W-:Y:S01]  /*07e0*/  ISETP.GE.AND P2, PT, R14, RZ, PT ;  /* 0x000000ff0e00720c */ /* 0x000fe20003f46270 */
[----:B------:R-:W-:-:S02]  /*07f0*/  IMAD R11, R11, R2, RZ ;  /* 0x000000020b0b7224 */ /* 0x000fc400078e02ff */
[----:B---3--:R-:W-:Y:S02]  /*0800*/  IMAD.MOV R15, RZ, RZ, -R13 ;  /* 0x000000ffff0f7224 */ /* 0x008fe400078e0a0d */
[----:B------:R-:W-:Y:S01]  /*0810*/  IMAD.HI.U32 R5, R5, R11, R4 ;  /* 0x0000000b05057227 */ /* 0x000fe200078e0004 */
[----:B------:R-:W-:Y:S02]  /*0820*/  IABS R4, R18 ;  /* 0x0000001200047213 */ /* 0x000fe40000000000 */
[----:B------:R-:W-:Y:S01]  /*0830*/  IABS R11, R14 ;  /* 0x0000000e000b7213 */ /* 0x000fe20000000000 */
[----:B------:R-:W-:Y:S01]  /*0840*/  IMAD R3, R15, R0, RZ ;  /* 0x000000000f037224 */ /* 0x000fe200078e02ff */
[----:B------:R-:W-:-:S03]  /*0850*/  IABS R15, R6 ;  /* 0x00000006000f7213 */ /* 0x000fc60000000000 */
[----:B------:R-:W-:-:S04]  /*0860*/  IMAD.HI.U32 R12, R13, R3, R12 ;  /* 0x000000030d0c7227 */ /* 0x000fc800078e000c */
[----:B------:R-:W-:-:S04]  /*0870*/  IMAD.HI.U32 R3, R5, R9, RZ ;  /* 0x0000000905037227 */ /* 0x000fc800078e00ff */
[----:B------:R-:W-:Y:S02]  /*0880*/  IMAD.MOV R3, RZ, RZ, -R3 ;  /* 0x000000ffff037224 */ /* 0x000fe400078e0a03 */
[----:B------:R-:W-:Y:S02]  /*0890*/  IMAD.MOV.U32 R13, RZ, RZ, R4 ;  /* 0x000000ffff0d7224 */ /* 0x000fe400078e0004 */
[----:B------:R-:W-:Y:S02]  /*08a0*/  IMAD R3, R2, R3, R9 ;  /* 0x0000000302037224 */ /* 0x000fe400078e0209 */
[----:B------:R-:W-:-:S03]  /*08b0*/  IMAD.HI.U32 R4, R5, R11, RZ ;  /* 0x0000000b05047227 */ /* 0x000fc600078e00ff */
[----:B------:R-:W-:Y:S01]  /*08c0*/  ISETP.GT.U32.AND P5, PT, R2, R3, PT ;  /* 0x000000030200720c */ /* 0x000fe20003fa4070 */
[----:B------:R-:W-:-:S04]  /*08d0*/  IMAD.HI.U32 R6, R5, R13, RZ ;  /* 0x0000000d05067227 */ /* 0x000fc800078e00ff */
[----:B------:R-:W-:-:S04]  /*08e0*/  IMAD.HI.U32 R5, R5, R15, RZ ;  /* 0x0000000f05057227 */ /* 0x000fc800078e00ff */
[----:B------:R-:W-:-:S04]  /*08f0*/  IMAD.HI.U32 R12, R12, R17, RZ ;  /* 0x000000110c0c7227 */ /* 0x000fc800078e00ff */
[----:B------:R-:W-:Y:S02]  /*0900*/  IMAD.MOV R9, RZ, RZ, -R5 ;  /* 0x000000ffff097224 */ /* 0x000fe400078e0a05 */
[----:B------:R-:W-:Y:S02]  /*0910*/  IMAD.MOV R4, RZ, RZ, -R4 ;  /* 0x000000ffff047224 */ /* 0x000fe400078e0a04 */
[----:B------:R-:W-:Y:S02]  /*0920*/  IMAD.MOV R12, RZ, RZ, -R12 ;  /* 0x000000ffff0c7224 */ /* 0x000fe400078e0a0c */
[C---:B------:R-:W-:Y:S02]  /*0930*/  IMAD R15, R2.reuse, R9, R15 ;  /* 0x00000009020f7224 */ /* 0x040fe400078e020f */
[----:B------:R-:W-:Y:S02]  /*0940*/  IMAD R11, R2, R4, R11 ;  /* 0x00000004020b7224 */ /* 0x000fe400078e020b */
[----:B------:R-:W-:Y:S01]  /*0950*/  IMAD R17, R0, R12, R17 ;  /* 0x0000000c00117224 */ /* 0x000fe200078e0211 */
[----:B------:R-:W-:Y:S01]  /*0960*/  LOP3.LUT R12, R10, 0x7, RZ, 0xc0, !PT ;  /* 0x000000070a0c7812 */ /* 0x000fe200078ec0ff */
[----:B------:R-:W-:Y:S01]  /*0970*/  @!P5 IMAD.IADD R3, R3, 0x1, -R2 ;  /* 0x000000010303d824 */ /* 0x000fe200078e0a02 */
[C---:B------:R-:W-:Y:S01]  /*0980*/  ISETP.GT.U32.AND P5, PT, R2.reuse, R15, PT ;  /* 0x0000000f0200720c */ /* 0x040fe20003fa4070 */
[----:B------:R-:W-:Y:S01]  /*0990*/  IMAD.MOV R6, RZ, RZ, -R6 ;  /* 0x000000ffff067224 */ /* 0x000fe200078e0a06 */
[----:B------:R-:W-:Y:S01]  /*09a0*/  ISETP.GT.U32.AND P3, PT, R2, R11, PT ;  /* 0x0000000b0200720c */ /* 0x000fe20003f64070 */
[----:B------:R-:W-:Y:S01]  /*09b0*/  IMAD.SHL.U32 R4, R10, 0x2, RZ ;  /* 0x000000020a047824 */ /* 0x000fe200078e00ff */
[----:B------:R-:W-:Y:S01]  /*09c0*/  ISETP.GT.U32.AND P6, PT, R0, R17, PT ;  /* 0x000000110000720c */ /* 0x000fe20003fc4070 */
[----:B------:R-:W-:Y:S01]  /*09d0*/  IMAD R13, R2, R6, R13 ;  /* 0x00000006020d7224 */ /* 0x000fe200078e020d */
[----:B------:R-:W-:Y:S01]  /*09e0*/  SHF.R.U32.HI R6, RZ, 0x1, R10 ;  /* 0x00000001ff067819 */ /* 0x000fe2000001160a */
[----:B------:R-:W-:Y:S01]  /*09f0*/  IMAD.SHL.U32 R9, R10, 0x20, RZ ;  /* 0x000000200a097824 */ /* 0x000fe200078e00ff */
[----:B------:R-:W-:Y:S01]  /*0a00*/  LOP3.LUT R5, R4, 0x10, RZ, 0xc0, !PT ;  /* 0x0000001004057812 */ /* 0x000fe200078ec0ff */
[----:B------:R-:W-:Y:S01]  /*0a10*/  IMAD.SHL.U32 R21, R12, 0x10, RZ ;  /* 0x000000100c157824 */ /* 0x000fe200078e00ff */
[----:B------:R-:W-:-:S02]  /*0a20*/  ISETP.GT.U32.AND P4, PT, R2, R13, PT ;  /* 0x0000000d0200720c */ /* 0x000fc40003f84070 */
[----:B------:R-:W-:Y:S01]  /*0a30*/  LOP3.LUT R14, R5, 0x20, R6, 0xf8, !PT ;  /* 0x00000020050e7812 */ /* 0x000fe200078ef806 */
[--C-:B------:R-:W-:Y:S01]  /*0a40*/  @!P5 IMAD.IADD R15, R15, 0x1, -R2.reuse ;  /* 0x000000010f0fd824 */ /* 0x100fe200078e0a02 */
[----:B------:R-:W-:Y:S01]  /*0a50*/  SHF.R.U32.HI R5, RZ, 0x2, R55 ;  /* 0x00000002ff057819 */ /* 0x000fe20000011637 */
[----:B------:R-:W-:Y:S01]  /*0a60*/  @!P3 IMAD.IADD R11, R11, 0x1, -R2 ;  /* 0x000000010b0bb824 */ /* 0x000fe200078e0a02 */
[C---:B------:R-:W-:Y:S01]  /*0a70*/  ISETP.GT.U32.AND P3, PT, R2.reuse, R3, PT ;  /* 0x000000030200720c */ /* 0x040fe20003f64070 */
[----:B------:R-:W-:Y:S01]  /*0a80*/  @!P6 IMAD.IADD R17, R17, 0x1, -R0 ;  /* 0x000000011111e824 */ /* 0x000fe200078e0a00 */
[----:B------:R-:W-:Y:S01]  /*0a90*/  ISETP.GT.U32.AND P6, PT, R2, R15, PT ;  /* 0x0000000f0200720c */ /* 0x000fe20003fc4070 */
[----:B------:R-:W-:Y:S01]  /*0aa0*/  IMAD.SHL.U32 R6, R10, 0x8, RZ ;  /* 0x000000080a067824 */ /* 0x000fe200078e00ff */
[----:B------:R-:W-:Y:S02]  /*0ab0*/  LOP3.LUT R23, R9, 0x400, RZ, 0xc0, !PT ;  /* 0x0000040009177812 */ /* 0x000fe400078ec0ff */
[----:B------:R-:W-:Y:S01]  /*0ac0*/  LOP3.LUT R16, R21, 0x30, R4, 0x78, !PT ;  /* 0x0000003015107812 */ /* 0x000fe200078e7804 */
[----:B------:R-:W-:Y:S01]  /*0ad0*/  @!P4 IMAD.IADD R13, R13, 0x1, -R2 ;  /* 0x000000010d0dc824 */ /* 0x000fe200078e0a02 */
[----:B------:R-:W-:Y:S01]  /*0ae0*/  ISETP.GT.U32.AND P4, PT, R2, R11, PT ;  /* 0x0000000b0200720c */ /* 0x000fe20003f84070 */
[----:B------:R-:W-:Y:S01]  /*0af0*/  CS2R R20, SRZ ;  /* 0x0000000000147805 */ /* 0x000fe2000001ff00 */
[----:B------:R-:W-:-:S02]  /*0b00*/  LOP3.LUT R19, R6, 0x30, RZ, 0xc0, !PT ;  /* 0x0000003006137812 */ /* 0x000fc400078ec0ff */
[----:B------:R-:W-:Y:S01]  /*0b10*/  ISETP.GT.U32.AND P5, PT, R2, R13, PT ;  /* 0x0000000d0200720c */ /* 0x000fe20003fa4070 */
[--C-:B------:R-:W-:Y:S01]  /*0b20*/  @!P3 IMAD.IADD R3, R3, 0x1, -R2.reuse ;  /* 0x000000010303b824 */ /* 0x100fe200078e0a02 */
[----:B------:R-:W-:Y:S01]  /*0b30*/  ISETP.GT.U32.AND P3, PT, R0, R17, PT ;  /* 0x000000110000720c */ /* 0x000fe20003f64070 */
[----:B------:R-:W-:Y:S01]  /*0b40*/  @!P6 IMAD.IADD R15, R15, 0x1, -R2 ;  /* 0x000000010f0fe824 */ /* 0x000fe200078e0a02 */
[----:B------:R-:W-:Y:S01]  /*0b50*/  LOP3.LUT R6, R5, 0x1fe, R4, 0x78, !PT ;  /* 0x000001fe05067812 */ /* 0x000fe200078e7804 */
[----:B------:R-:W-:Y:S01]  /*0b60*/  @!P0 IMAD.MOV R3, RZ, RZ, -R3 ;  /* 0x000000ffff038224 */ /* 0x000fe200078e0a03 */
[----:B------:R-:W-:Y:S01]  /*0b70*/  ISETP.NE.AND P0, PT, RZ, c[0x0][0x178], PT ;  /* 0x00005e00ff007a0c */ /* 0x000fe20003f05270 */
[----:B------:R-:W-:Y:S01]  /*0b80*/  @!P1 IMAD.MOV R15, RZ, RZ, -R15 ;  /* 0x000000ffff0f9224 */ /* 0x000fe200078e0a0f */
[----:B------:R-:W-:Y:S01]  /*0b90*/  ISETP.GE.AND P1, PT, R7, RZ, PT ;  /* 0x000000ff0700720c */ /* 0x000fe20003f26270 */
[--C-:B------:R-:W-:Y:S01]  /*0ba0*/  @!P4 IMAD.IADD R11, R11, 0x1, -R2.reuse ;  /* 0x000000010b0bc824 */ /* 0x100fe200078e0a02 */
[----:B------:R-:W-:Y:S01]  /*0bb0*/  ISETP.GE.AND P4, PT, R18, RZ, PT ;  /* 0x000000ff1200720c */ /* 0x000fe20003f86270 */
[----:B------:R-:W-:Y:S01]  /*0bc0*/  IMAD R19, R12, 0x40, R19 ;  /* 0x000000400c137824 */ /* 0x000fe200078e0213 */
[----:B------:R-:W-:Y:S01]  /*0bd0*/  LOP3.LUT R4, R9, 0x200, RZ, 0xc0, !PT ;  /* 0x0000020009047812 */ /* 0x000fe200078ec0ff */
[----:B------:R-:W-:Y:S01]  /*0be0*/  @!P5 IMAD.IADD R13, R13, 0x1, -R2 ;  /* 0x000000010d0dd824 */ /* 0x000fe200078e0a02 */
[----:B------:R-:W-:Y:S01]  /*0bf0*/  LOP3.LUT R36, R6, 0x40, RZ, 0x3c, !PT ;  /* 0x0000004006247812 */ /* 0x000fe200078e3cff */
[----:B------:R-:W-:Y:S01]  /*0c00*/  @!P3 IMAD.IADD R17, R17, 0x1, -R0 ;  /* 0x000000011111b824 */ /* 0x000fe200078e0a00 */
[----:B------:R-:W-:Y:S01]  /*0c10*/  ISETP.NE.AND P3, PT, RZ, c[0x0][0x17c], PT ;  /* 0x00005f00ff007a0c */ /* 0x000fe20003f65270 */
[----:B------:R-:W-:Y:S01]  /*0c20*/  @!P2 IMAD.MOV R11, RZ, RZ, -R11 ;  /* 0x000000ffff0ba224 */ /* 0x000fe200078e0a0b */
[----:B------:R-:W-:Y:S01]  /*0c30*/  LOP3.LUT R0, RZ, c[0x0][0x17c], RZ, 0x33, !PT ;  /* 0x00005f00ff007a12 */ /* 0x000fe200078e33ff */
[----:B------:R-:W-:Y:S01]  /*0c40*/  IMAD R5, R12, 0x80, R23 ;  /* 0x000000800c057824 */ /* 0x000fe200078e0217 */
[----:B------:R-:W-:Y:S01]  /*0c50*/  LOP3.LUT R19, R19, R14, RZ, 0x3c, !PT ;  /* 0x0000000e13137212 */ /* 0x000fe200078e3cff */
[----:B------:R-:W-:Y:S01]  /*0c60*/  @!P1 IMAD.MOV R17, RZ, RZ, -R17 ;  /* 0x000000ffff119224 */ /* 0x000fe200078e0a11 */
[----:B------:R-:W-:Y:S01]  /*0c70*/  @!P0 LOP3.LUT R17, RZ, c[0x0][0x178], RZ, 0x33, !PT ;  /* 0x00005e00ff118a12 */ /* 0x000fe200078e33ff */
[----:B------:R-:W-:Y:S01]  /*0c80*/  @!P4 IMAD.MOV R13, RZ, RZ, -R13 ;  /* 0x000000ffff0dc224 */ /* 0x000fe200078e0a0d */
[----:B------:R-:W-:Y:S01]  /*0c90*/  LEA R26, P0, R29, c[0x0][0x168], 0x1 ;  /* 0x00005a001d1a7a11 */ /* 0x000fe200078008ff */
[----:B------:R-:W-:Y:S01]  /*0ca0*/  IMAD.IADD R5, R5, 0x1, R16 ;  /* 0x0000000105057824 */ /* 0x000fe200078e0210 */
[C---:B------:R-:W-:Y:S01]  /*0cb0*/  SEL R38, R0.reuse, R3, !P3 ;  /* 0x0000000300267207 */ /* 0x040fe20005800000 */
[----:B------:R-:W-:Y:S01]  /*0cc0*/  IMAD R17, R17, c[0x0][0x184], RZ ;  /* 0x0000610011117a24 */ /* 0x000fe200078e02ff */
[C---:B------:R-:W-:Y:S01]  /*0cd0*/  SEL R39, R0.reuse, R11, !P3 ;  /* 0x0000000b00277207 */ /* 0x040fe20005800000 */
[----:B------:R-:W-:Y:S01]  /*0ce0*/  IMAD.MOV.U32 R2, RZ, RZ, c[0x0][0x18c] ;  /* 0x00006300ff027624 */ /* 0x000fe200078e00ff */
[----:B------:R-:W-:Y:S01]  /*0cf0*/  SEL R40, R0, R13, !P3 ;  /* 0x0000000d00287207 */ /* 0x000fe20005800000 */
[----:B------:R-:W-:Y:S01]  /*0d00*/  IMAD.IADD R4, R4, 0x1, R19 ;  /* 0x0000000104047824 */ /* 0x000fe200078e0213 */
[----:B------:R-:W-:Y:S01]  /*0d10*/  SEL R41, R0, R15, !P3 ;  /* 0x0000000f00297207 */ /* 0x000fe20005800000 */
[----:B------:R-:W-:Y:S01]  /*0d20*/  IMAD.MOV.U32 R0, RZ, RZ, c[0x0][0x188] ;  /* 0x00006200ff007624 */ /* 0x000fe200078e00ff */
[----:B------:R-:W-:Y:S01]  /*0d30*/  LEA.HI.X.SX32 R29, R29, c[0x0][0x16c], 0x1, P0 ;  /* 0x00005b001d1d7a11 */ /* 0x000fe200000f0eff */
[----:B------:R-:W-:Y:S01]  /*0d40*/  IMAD R3, R53, c[0x0][0x188], RZ ;  /* 0x0000620035037a24 */ /* 0x000fe200078e02ff */
[----:B------:R-:W-:Y:S01]  /*0d50*/  LEA R56, P0, R17, c[0x0][0x160], 0x1 ;  /* 0x0000580011387a11 */ /* 0x000fe200078008ff */
[----:B------:R-:W-:Y:S01]  /*0d60*/  CS2R R22, SRZ ;  /* 0x0000000000167805 */ /* 0x000fe2000001ff00 */
[----:B------:R-:W-:Y:S01]  /*0d70*/  IMAD.SHL.U32 R2, R2, 0x40, RZ ;  /* 0x0000004002027824 */ /* 0x000fe200078e00ff */
[----:B------:R-:W-:Y:S01]  /*0d80*/  LOP3.LUT R37, R5, 0x40, RZ, 0x3c, !PT ;  /* 0x0000004005257812 */ /* 0x000fe200078e3cff */
[----:B------:R-:W-:Y:S01]  /*0d90*/  IMAD.SHL.U32 R0, R0, 0x40, RZ ;  /* 0x0000004000007824 */ /* 0x000fe200078e00ff */
[----:B------:R-:W-:Y:S01]  /*0da0*/  LEA.HI.X.SX32 R57, R17, c[0x0][0x164], 0x1, P0 ;  /* 0x0000590011397a11 */ /* 0x000fe200000f0eff */
[----:B------:R-:W-:-:S02]  /*0db0*/  IMAD R11, R47, c[0x0][0x188], RZ ;  /* 0x000062002f0b7a24 */ /* 0x000fc400078e02ff */
[----:B------:R-:W-:Y:S02]  /*0dc0*/  IMAD R38, R38, c[0x0][0x190], RZ ;  /* 0x0000640026267a24 */ /* 0x000fe400078e02ff */
[----:B------:R-:W-:Y:S02]  /*0dd0*/  IMAD R39, R39, c[0x0][0x190], RZ ;  /* 0x0000640027277a24 */ /* 0x000fe400078e02ff */
[----:B------:R-:W-:Y:S02]  /*0de0*/  IMAD R40, R40, c[0x0][0x190], RZ ;  /* 0x0000640028287a24 */ /* 0x000fe400078e02ff */
[----:B------:R-:W-:Y:S02]  /*0df0*/  IMAD R41, R41, c[0x0][0x190], RZ ;  /* 0x0000640029297a24 */ /* 0x000fe400078e02ff */
.L_x_1:
[----:B------:R-:W-:Y:S01]  /*0e00*/  ISETP.GE.AND P0, PT, R53, UR4, PT ;  /* 0x0000000435007c0c */ /* 0x000fe2000bf06270 */
[--C-:B------:R-:W-:Y:S01]  /*0e10*/  IMAD.WIDE R16, R3, 0x2, R56.reuse ;  /* 0x0000000203107825 */ /* 0x100fe200078e0238 */
[----:B------:R-:W-:Y:S02]  /*0e20*/  ISETP.GE.AND P1, PT, R52, UR4, PT ;  /* 0x0000000434007c0c */ /* 0x000fe4000bf26270 */
[----:B------:R-:W-:Y:S01]  /*0e30*/  ISETP.GE.AND P2, PT, R51, UR4, PT ;  /* 0x0000000433007c0c */ /* 0x000fe2000bf46270 */
[----:B------:R-:W-:Y:S01]  /*0e40*/  IMAD.WIDE R18, R35, 0x2, R56 ;  /* 0x0000000223127825 */ /* 0x000fe200078e0238 */
[----:B------:R-:W-:-:S02]  /*0e50*/  ISETP.GE.AND P4, PT, R49, UR4, PT ;  /* 0x0000000431007c0c */ /* 0x000fc4000bf86270 */
[----:B------:R-:W-:Y:S01]  /*0e60*/  PRMT R24, RZ, 0x7610, R24 ;  /* 0x00007610ff187816 */ /* 0x000fe20000000018 */
[----:B------:R-:W-:Y:S01]  /*0e70*/  IMAD.WIDE R12, R34, 0x2, R56 ;  /* 0x00000002220c7825 */ /* 0x000fe200078e0238 */
[----:B------:R-:W-:Y:S02]  /*0e80*/  PRMT R27, RZ, 0x7610, R27 ;  /* 0x00007610ff1b7816 */ /* 0x000fe4000000001b */
[----:B------:R-:W-:Y:S01]  /*0e90*/  PRMT R25, RZ, 0x7610, R25 ;  /* 0x00007610ff197816 */ /* 0x000fe20000000019 */
[----:B------:R-:W-:Y:S01]  /*0ea0*/  IMAD.WIDE R58, R33, 0x2, R56 ;  /* 0x00000002213a7825 */ /* 0x000fe200078e0238 */
[----:B------:R0:W2:Y:S01]  /*0eb0*/  @!P0 LDG.E.U16 R24, [R16.64] ;  /* 0x0000000610188981 */ /* 0x0000a2000c1e1500 */
[----:B------:R-:W-:Y:S02]  /*0ec0*/  PRMT R30, RZ, 0x7610, R30 ;  /* 0x00007610ff1e7816 */ /* 0x000fe4000000001e */
[----:B------:R-:W-:Y:S01]  /*0ed0*/  ISETP.GE.AND P3, PT, R50, UR4, PT ;  /* 0x0000000432007c0c */ /* 0x000fe2000bf66270 */
[----:B------:R1:W3:Y:S01]  /*0ee0*/  @!P1 LDG.E.U16 R27, [R18.64] ;  /* 0x00000006121b9981 */ /* 0x0002e2000c1e1500 */
[----:B------:R-:W-:-:S02]  /*0ef0*/  ISETP.GE.AND P0, PT, R48, UR4, PT ;  /* 0x0000000430007c0c */ /* 0x000fc4000bf06270 */
[----:B------:R-:W-:Y:S01]  /*0f00*/  ISETP.GE.AND P1, PT, R47, UR4, PT ;  /* 0x000000042f007c0c */ /* 0x000fe2000bf26270 */
[----:B------:R4:W5:Y:S01]  /*0f10*/  @!P2 LDG.E.U16 R25, [R12.64] ;  /* 0x000000060c19a981 */ /* 0x000962000c1e1500 */
[----:B------:R-:W-:-:S03]  /*0f20*/  ISETP.GE.AND P2, PT, R46, UR4, PT ;  /* 0x000000042e007c0c */ /* 0x000fc6000bf46270 */
[----:B------:R1:W5:Y:S01]  /*0f30*/  @!P4 LDG.E.U16 R30, [R58.64] ;  /* 0x000000063a1ec981 */ /* 0x000362000c1e1500 */
[----:B------:R-:W-:Y:S01]  /*0f40*/  PRMT R60, RZ, 0x7610, R60 ;  /* 0x00007610ff3c7816 */ /* 0x000fe2000000003c */
[----:B------:R-:W-:Y:S01]  /*0f50*/  IMAD.WIDE R14, R42, 0x2, R56 ;  /* 0x000000022a0e7825 */ /* 0x000fe200078e0238 */
[----:B------:R-:W-:Y:S02]  /*0f60*/  PRMT R28, RZ, 0x7610, R28 ;  /* 0x00007610ff1c7816 */ /* 0x000fe4000000001c */
[----:B------:R-:W-:Y:S01]  /*0f70*/  PRMT R31, RZ, 0x7610, R31 ;  /* 0x00007610ff1f7816 */ /* 0x000fe2000000001f */
[----:B0-----:R-:W-:Y:S01]  /*0f80*/  IMAD.WIDE R16, R32, 0x2, R56 ;  /* 0x0000000220107825 */ /* 0x001fe200078e0238 */
[----:B------:R0:W5:Y:S03]  /*0f90*/  @!P3 LDG.E.U16 R60, [R14.64] ;  /* 0x000000060e3cb981 */ /* 0x000166000c1e1500 */
[--C-:B-1----:R-:W-:Y:S01]  /*0fa0*/  IMAD.MOV.U32 R59, RZ, RZ, R29.reuse ;  /* 0x000000ffff3b7224 */ /* 0x102fe200078e001d */
[----:B------:R-:W-:Y:S01]  /*0fb0*/  PRMT R29, RZ, 0x7610, R29 ;  /* 0x00007610ff1d7816 */ /* 0x000fe2000000001d */
[--C-:B------:R-:W-:Y:S01]  /*0fc0*/  IMAD.WIDE R18, R11, 0x2, R56.reuse ;  /* 0x000000020b127825 */ /* 0x100fe200078e0238 */
[----:B------:R1:W5:Y:S03]  /*0fd0*/  @!P0 LDG.E.U16 R28, [R16.64] ;  /* 0x00000006101c8981 */ /* 0x000366000c1e1500 */
[----:B----4-:R-:W-:Y:S01]  /*0fe0*/  IMAD.WIDE R12, R43, 0x2, R56 ;  /* 0x000000022b0c7825 */ /* 0x010fe200078e0238 */
[----:B------:R4:W5:Y:S04]  /*0ff0*/  @!P1 LDG.E.U16 R31, [R18.64] ;  /* 0x00000006121f9981 */ /* 0x000968000c1e1500 */
[----:B------:R0:W5:Y:S04]  /*1000*/  @!P2 LDG.E.U16 R29, [R12.64] ;  /* 0x000000060c1da981 */ /* 0x000168000c1e1500 */
[----:B------:R-:W-:Y:S01]  /*1010*/  BAR.SYNC.DEFER_BLOCKING 0x0 ;  /* 0x0000000000007b1d */ /* 0x000fe20000010000 */
[----:B------:R-:W-:Y:S01]  /*1020*/  ISETP.GE.AND P3, PT, R45, UR4, PT ;  /* 0x000000042d007c0c */ /* 0x000fe2000bf66270 */
[----:B------:R-:W-:Y:S01]  /*1030*/  IMAD.MOV.U32 R58, RZ, RZ, R26 ;  /* 0x000000ffff3a7224 */ /* 0x000fe200078e001a */
[----:B------:R-:W-:-:S03]  /*1040*/  PRMT R61, RZ, 0x7610, R61 ;  /* 0x00007610ff3d7816 */ /* 0x000fc6000000003d */
[----:B0-----:R-:W-:Y:S01]  /*1050*/  IMAD.WIDE R14, R41, 0x2, R58 ;  /* 0x00000002290e7825 */ /* 0x001fe200078e023a */
[----:B------:R-:W-:-:S03]  /*1060*/  PRMT R26, RZ, 0x7610, R26 ;  /* 0x00007610ff1a7816 */ /* 0x000fc6000000001a */
[----:B----4-:R-:W-:-:S04]  /*1070*/  IMAD.WIDE R18, R39, 0x2, R58 ;  /* 0x0000000227127825 */ /* 0x010fc800078e023a */
[----:B-1----:R-:W-:-:S04]  /*1080*/  IMAD.WIDE R16, R40, 0x2, R58 ;  /* 0x0000000228107825 */ /* 0x002fc800078e023a */
[----:B------:R-:W-:Y:S01]  /*1090*/  IMAD.WIDE R12, R38, 0x2, R58 ;  /* 0x00000002260c7825 */ /* 0x000fe200078e023a */
[----:B------:R0:W4:Y:S04]  /*10a0*/  @!P3 LDG.E.U16 R61, [R14.64] ;  /* 0x000000060e3db981 */ /* 0x000128000c1e1500 */
[----:B------:R-:W4:Y:S01]  /*10b0*/  @!P3 LDG.E.U16 R26, [R16.64] ;  /* 0x00000006101ab981 */ /* 0x000f22000c1e1500 */
[----:B0-----:R-:W-:Y:S02]  /*10c0*/  PRMT R15, RZ, 0x7610, R15 ;  /* 0x00007610ff0f7816 */ /* 0x001fe4000000000f */
[----:B------:R-:W-:-:S04]  /*10d0*/  PRMT R14, RZ, 0x7610, R14 ;  /* 0x00007610ff0e7816 */ /* 0x000fc8000000000e */
[----:B------:R-:W4:Y:S04]  /*10e0*/  @!P3 LDG.E.U16 R15, [R18.64] ;  /* 0x00000006120fb981 */ /* 0x000f28000c1e1500 */
[----:B------:R-:W4:Y:S01]  /*10f0*/  @!P3 LDG.E.U16 R14, [R12.64] ;  /* 0x000000060c0eb981 */ /* 0x000f22000c1e1500 */
[----:B------:R-:W-:-:S04]  /*1100*/  IADD3 R44, R44, -0x1, RZ ;  /* 0xffffffff2c2c7810 */ /* 0x000fc80007ffe0ff */
[----:B------:R-:W-:Y:S01]  /*1110*/  ISETP.NE.U32.AND P0, PT, R44, RZ, PT ;  /* 0x000000ff2c00720c */ /* 0x000fe20003f05070 */
[----:B------:R-:W-:Y:S01]  /*1120*/  UIADD3 UR4, UR4, -0x40, URZ ;  /* 0xffffffc004047890 */ /* 0x000fe2000fffe03f */
[----:B------:R-:W-:Y:S01]  /*1130*/  IMAD.WIDE R56, R0, 0x2, R56 ;  /* 0x0000000200387825 */ /* 0x000fe200078e0238 */
[----:B--2---:R-:W-:Y:S04]  /*1140*/  STS.U16 [R6], R24 ;  /* 0x0000001806007388 */ /* 0x004fe80000000400 */
[----:B---3--:R-:W-:Y:S04]  /*1150*/  STS.U16 [R6+0x200], R27 ;  /* 0x0002001b06007388 */ /* 0x008fe80000000400 */
[----:B-----5:R-:W-:Y:S04]  /*1160*/  STS.U16 [R6+0x400], R25 ;  /* 0x0004001906007388 */ /* 0x020fe80000000400 */
[----:B------:R-:W-:Y:S04]  /*1170*/  STS.U16 [R6+0x800], R30 ;  /* 0x0008001e06007388 */ /* 0x000fe80000000400 */
[----:B------:R-:W-:Y:S04]  /*1180*/  STS.U16 [R6+0x600], R60 ;  /* 0x0006003c06007388 */ /* 0x000fe80000000400 */
[----:B------:R-:W-:Y:S04]  /*1190*/  STS.U16 [R6+0xa00], R28 ;  /* 0x000a001c06007388 */ /* 0x000fe80000000400 */
[----:B------:R-:W-:Y:S04]  /*11a0*/  STS.U16 [R6+0xc00], R31 ;  /* 0x000c001f06007388 */ /* 0x000fe80000000400 */
[----:B------:R-:W-:Y:S04]  /*11b0*/  STS.U16 [R6+0xe00], R29 ;  /* 0x000e001d06007388 */ /* 0x000fe80000000400 */
[----:B----4-:R-:W-:Y:S04]  /*11c0*/  STS.U16 [R6+0x1000], R61 ;  /* 0x0010003d06007388 */ /* 0x010fe80000000400 */
[----:B------:R-:W-:Y:S04]  /*11d0*/  STS.U16 [R6+0x1400], R15 ;  /* 0x0014000f06007388 */ /* 0x000fe80000000400 */
[----:B------:R-:W-:Y:S04]  /*11e0*/  STS.U16 [R36+0x1200], R26 ;  /* 0x0012001a24007388 */ /* 0x000fe80000000400 */
[----:B------:R-:W-:Y:S04]  /*11f0*/  STS.U16 [R36+0x1600], R14 ;  /* 0x0016000e24007388 */ /* 0x000fe80000000400 */
[----:B------:R-:W-:Y:S06]  /*1200*/  BAR.SYNC.DEFER_BLOCKING 0x0 ;  /* 0x0000000000007b1d */ /* 0x000fec0000010000 */
[----:B------:R-:W-:Y:S04]  /*1210*/  LDSM.16.MT88.4 R24, [R4] ;  /* 0x000000000418783b */ /* 0x000fe80000004200 */
[----:B------:R-:W0:Y:S04]  /*1220*/  LDSM.16.M88.4 R12, [R5+0x1000] ;  /* 0x00100000050c783b */ /* 0x000e280000000200 */
[----:B------:R-:W1:Y:S04]  /*1230*/  LDSM.16.MT88.4 R16, [R4+0x400] ;  /* 0x000400000410783b */ /* 0x000e680000004200 */
[----:B------:R-:W-:Y:S01]  /*1240*/  LDSM.16.M88.4 R28, [R37+0x1000] ;  /* 0x00100000251c783b */ /* 0x000fe20000000200 */
[----:B0-----:R-:W-:Y:S03]  /*1250*/  HMMA.16816.F32 R20, R24, R12, R20 ;  /* 0x0000000c1814723c */ /* 0x001fe60000001814 */
[----:B------:R-:W0:Y:S11]  /*1260*/  LDSM.16.MT88.4 R24, [R4+0x800] ;  /* 0x000800000418783b */ /* 0x000e360000004200 */
[----:B------:R-:W-:Y:S10]  /*1270*/  @!UPT UIADD3 URZ, URZ, URZ, URZ ;  /* 0x0000003f3f3ff290 */ /* 0x000ff4000fffe03f */
[----:B-1----:R-:W-:Y:S01]  /*1280*/  HMMA.16816.F32 R16, R16, R14, R20 ;  /* 0x0000000e1010723c */ /* 0x002fe20000001814 */
[----:B------:R-:W1:Y:S11]  /*1290*/  LDSM.16.MT88.4 R20, [R4+0xc00] ;  /* 0x000c00000414783b */ /* 0x000e760000004200 */
[----:B------:R-:W-:Y:S11]  /*12a0*/  @!UPT UIADD3 URZ, URZ, URZ, URZ ;  /* 0x0000003f3f3ff290 */ /* 0x000ff6000fffe03f */
[----:B------:R-:W-:Y:S01]  /*12b0*/  @!UPT UIADD3 URZ, URZ, URZ, URZ ;  /* 0x0000003f3f3ff290 */ /* 0x000fe2000fffe03f */
[----:B0-----:R-:W-:Y:S07]  /*12c0*/  HMMA.16816.F32 R16, R24, R28, R16 ;  /* 0x0000001c1810723c */ /* 0x001fee0000001810 */
[----:B------:R-:W-:-:S04]  /*12d0*/  IMAD.WIDE R26, R2, 0x2, R58 ;  /* 0x00000002021a7825 */ /* 0x000fc800078e023a */
[----:B------:R-:W-:Y:S11]  /*12e0*/  IMAD.MOV.U32 R29, RZ, RZ, R27 ;  /* 0x000000ffff1d7224 */ /* 0x000ff600078e001b */
[----:B------:R-:W-:Y:S02]  /*12f0*/  @!UPT UIADD3 URZ, URZ, URZ, URZ ;  /* 0x0000003f3f3ff290 */ /* 0x000fe4000fffe03f */
[----:B-1----:R-:W-:Y:S01]  /*1300*/  HMMA.16816.F32 R20, R20, R30, R16 ;  /* 0x0000001e1414723c */ /* 0x002fe20000001810 */
[----:B------:R-:W-:Y:S07]  /*1310*/  @P0 BRA `(.L_x_1) ;  /* 0xfffffae000000947 */ /* 0x000fee000383ffff */
[----:B------:R-:W-:-:S15]  /*1320*/  NOP ;  /* 0x0000000000007918 */ /* 0x000fde0000000000 */
[----:B------:R-:W-:-:S01]  /*1330*/  NOP ;  /* 0x0000000000007918 */ /* 0x000fc20000000000 */
[----:B------:R-:W-:Y:S02]  /*1340*/  F2FP.PACK_AB R20, R21, R20 ;  /* 0x000000141514723e */ /* 0x000fe400000000ff */
[----:B------:R-:W-:-:S07]  /*1350*/  F2FP.PACK_AB R22, R23, R22 ;  /* 0x000000161716723e */ /* 0x000fce00000000ff */
.L_x_0:
[----:B------:R-:W-:Y:S01]  /*1360*/  BAR.SYNC.DEFER_BLOCKING 0x0 ;  /* 0x0000000000007b1d */ /* 0x000fe20000010000 */
[--C-:B------:R-:W-:Y:S01]  /*1370*/  SHF.R.S32.HI R0, RZ, 0x6, R10.reuse ;  /* 0x00000006ff007819 */ /* 0x100fe2000001140a */
[----:B------:R-:W-:Y:S01]  /*1380*/  IMAD R2, R7, c[0x0][0x194], RZ ;  /* 0x0000650007027a24 */ /* 0x000fe200078e02ff */
[----:B------:R-:W-:Y:S02]  /*1390*/  LOP3.LUT R3, R9, 0x60, RZ, 0xc0, !PT ;  /* 0x0000006009037812 */ /* 0x000fe400078ec0ff */
[----:B------:R-:W-:Y:S02]  /*13a0*/  SGXT R0, R0, 0x1 ;  /* 0x000000010000781a */ /* 0x000fe40000000200 */
[----:B------:R-:W-:-:S02]  /*13b0*/  LOP3.LUT R3, R3, 0x1c, R10, 0xf8, !PT ;  /* 0x0000001c03037812 */ /* 0x000fc400078ef80a */
[----:B------:R-:W-:Y:S02]  /*13c0*/  LOP3.LUT R10, R10, 0x20, RZ, 0xc0, !PT ;  /* 0x000000200a0a7812 */ /* 0x000fe400078ec0ff */
[----:B------:R-:W-:Y:S02]  /*13d0*/  LOP3.LUT R3, R3, 0x240, R0, 0x78, !PT ;  /* 0x0000024003037812 */ /* 0x000fe400078e7800 */
[----:B------:R-:W-:Y:S02]  /*13e0*/  LOP3.LUT R9, R9, 0x300, RZ, 0xc0, !PT ;  /* 0x0000030009097812 */ /* 0x000fe400078ec0ff */
[----:B------:R-:W-:Y:S01]  /*13f0*/  SHF.R.U32.HI R55, RZ, 0x1, R55 ;  /* 0x00000001ff377819 */ /* 0x000fe20000011637 */
[----:B------:R-:W-:Y:S01]  /*1400*/  IMAD R5, R10, 0x4, R3 ;  /* 0x000000040a057824 */ /* 0x000fe200078e0203 */
[----:B------:R-:W-:Y:S01]  /*1410*/  LOP3.LUT R0, R8, R53, RZ, 0xfc, !PT ;  /* 0x0000003508007212 */ /* 0x000fe200078efcff */
[----:B------:R-:W-:Y:S01]  /*1420*/  IMAD R54, R54, 0x4, R9 ;  /* 0x0000000436367824 */ /* 0x000fe200078e0209 */
[----:B------:R-:W-:-:S02]  /*1430*/  ISETP.GE.AND P0, PT, R7, c[0x0][0x178], PT ;  /* 0x00005e0007007a0c */ /* 0x000fc40003f06270 */
[----:B------:R-:W-:Y:S01]  /*1440*/  LOP3.LUT R9, R5, 0x20, RZ, 0x3c, !PT ;  /* 0x0000002005097812 */ /* 0x000fe200078e3cff */
[----:B------:R-:W-:Y:S01]  /*1450*/  IMAD R3, R0, c[0x0][0x198], RZ ;  /* 0x0000660000037a24 */ /* 0x000fe200078e02ff */
[----:B------:R-:W-:Y:S01]  /*1460*/  LOP3.LUT R55, R54, R55, RZ, 0x3c, !PT ;  /* 0x0000003736377212 */ /* 0x000fe200078e3cff */
[----:B------:R-:W-:Y:S01]  /*1470*/  STS [R5], R20 ;  /* 0x0000001405007388 */ /* 0x000fe20000000800 */
[----:B------:R-:W-:Y:S02]  /*1480*/  LOP3.LUT R8, R8, 0x8, R53, 0xfe, !PT ;  /* 0x0000000808087812 */ /* 0x000fe400078efe35 */
[----:B------:R-:W-:Y:S01]  /*1490*/  LEA.HI R55, R10, R55, RZ, 0x1c ;  /* 0x000000370a377211 */ /* 0x000fe200078fe0ff */
[----:B------:R-:W-:Y:S04]  /*14a0*/  STS [R9+0x100], R22 ;  /* 0x0001001609007388 */ /* 0x000fe80000000800 */
[----:B------:R-:W-:Y:S01]  /*14b0*/  BAR.SYNC.DEFER_BLOCKING 0x0 ;  /* 0x0000000000007b1d */ /* 0x000fe20000010000 */
[----:B------:R-:W-:-:S02]  /*14c0*/  LEA R4, P2, R2, c[0x0][0x170], 0x1 ;  /* 0x00005c0002047a11 */ /* 0x000fc400078408ff */
[----:B------:R-:W-:Y:S02]  /*14d0*/  ISETP.LT.AND P1, PT, R0, c[0x0][0x17c], !P0 ;  /* 0x00005f0000007a0c */ /* 0x000fe40004721270 */
[----:B------:R-:W-:Y:S02]  /*14e0*/  ISETP.LT.AND P0, PT, R8, c[0x0][0x17c], !P0 ;  /* 0x00005f0008007a0c */ /* 0x000fe40004701270 */
[----:B------:R-:W-:Y:S02]  /*14f0*/  LEA.HI.X.SX32 R0, R2, c[0x0][0x174], 0x1, P2 ;  /* 0x00005d0002007a11 */ /* 0x000fe400010f0eff */
[----:B------:R-:W-:-:S04]  /*1500*/  LEA R2, P2, R3, R4, 0x1 ;  /* 0x0000000403027211 */ /* 0x000fc800078408ff */
[----:B------:R-:W-:Y:S01]  /*1510*/  LEA.HI.X.SX32 R3, R3, R0, 0x1, P2 ;  /* 0x0000000003037211 */ /* 0x000fe200010f0eff */
[----:B------:R-:W0:Y:S04]  /*1520*/  LDS.U16 R11, [R55] ;  /* 0x00000000370b7984 */ /* 0x000e280000000400 */
[----:B0-----:R0:W-:Y:S01]  /*1530*/  @P1 STG.E.U16 [R2.64], R11 ;  /* 0x0000000b02001986 */ /* 0x0011e2000c101506 */
[----:B------:R-:W-:Y:S05]  /*1540*/  @!P0 EXIT ;  /* 0x000000000000894d */ /* 0x000fea0003800000 */
[----:B------:R-:W1:Y:S01]  /*1550*/  LDS.U16 R55, [R55+0x80] ;  /* 0x0000800037377984 */ /* 0x000e620000000400 */
[----:B------:R-:W-:-:S05]  /*1560*/  IMAD R8, R8, c[0x0][0x198], RZ ;  /* 0x0000660008087a24 */ /* 0x000fca00078e02ff */
[----:B0-----:R-:W-:-:S04]  /*1570*/  LEA R2, P0, R8, R4, 0x1 ;  /* 0x0000000408027211 */ /* 0x001fc800078008ff */
[----:B------:R-:W-:-:S05]  /*1580*/  LEA.HI.X.SX32 R3, R8, R0, 0x1, P0 ;  /* 0x0000000008037211 */ /* 0x000fca00000f0eff */
[----:B-1----:R-:W-:Y:S01]  /*1590*/  STG.E.U16 [R2.64], R55 ;  /* 0x0000003702007986 */ /* 0x002fe2000c101506 */
[----:B------:R-:W-:Y:S05]  /*15a0*/  EXIT ;  /* 0x000000000000794d */ /* 0x000fea0003800000 */
.L_x_2:
[----:B------:R-:W-:-:S00]  /*15b0*/  BRA `(.L_x_2) ;  /* 0xfffffff000007947 */ /* 0x000fc0000383ffff */
[----:B------:R-:W-:-:S00]  /*15c0*/  NOP ;  /* 0x0000000000007918 */ /* 0x000fc00000000000 */
        /* <DEDUP_REMOVED lines=11> */
.L_x_3:


//--------------------- .nv.shared.matmul_kernel  --------------------------
	.section	.nv.shared.matmul_kernel,"aw",@nobits
	.sectionflags	@""
	.align	16
